//
// Generated by NVIDIA NVVM Compiler
//
// Compiler Build ID: CL-36424714
// Cuda compilation tools, release 13.0, V13.0.88
// Based on NVVM 20.0.0
//

.version 9.0
.target sm_100
.address_size 64

	// .globl	_Z13hll_kernel_v1PiS_PdS0_S0_i

.visible .entry _Z13hll_kernel_v1PiS_PdS0_S0_i(
	.param .u64 .ptr .align 1 _Z13hll_kernel_v1PiS_PdS0_S0_i_param_0,
	.param .u64 .ptr .align 1 _Z13hll_kernel_v1PiS_PdS0_S0_i_param_1,
	.param .u64 .ptr .align 1 _Z13hll_kernel_v1PiS_PdS0_S0_i_param_2,
	.param .u64 .ptr .align 1 _Z13hll_kernel_v1PiS_PdS0_S0_i_param_3,
	.param .u64 .ptr .align 1 _Z13hll_kernel_v1PiS_PdS0_S0_i_param_4,
	.param .u32 _Z13hll_kernel_v1PiS_PdS0_S0_i_param_5
)
{
	.reg .pred 	%p<11>;
	.reg .b32 	%r<65>;
	.reg .b64 	%rd<91>;
	.reg .b64 	%fd<112>;

	ld.param.u64 	%rd6, [_Z13hll_kernel_v1PiS_PdS0_S0_i_param_0];
	ld.param.u64 	%rd8, [_Z13hll_kernel_v1PiS_PdS0_S0_i_param_1];
	ld.param.u64 	%rd9, [_Z13hll_kernel_v1PiS_PdS0_S0_i_param_2];
	ld.param.u64 	%rd10, [_Z13hll_kernel_v1PiS_PdS0_S0_i_param_3];
	ld.param.u64 	%rd7, [_Z13hll_kernel_v1PiS_PdS0_S0_i_param_4];
	ld.param.u32 	%r23, [_Z13hll_kernel_v1PiS_PdS0_S0_i_param_5];
	cvta.to.global.u64 	%rd1, %rd10;
	cvta.to.global.u64 	%rd2, %rd9;
	cvta.to.global.u64 	%rd3, %rd8;
	mov.u32 	%r24, %ctaid.x;
	mov.u32 	%r25, %ntid.x;
	mov.u32 	%r26, %tid.x;
	mad.lo.s32 	%r1, %r24, %r25, %r26;
	setp.ge.s32 	%p1, %r1, %r23;
	@%p1 bra 	$L__BB0_15;
	cvta.to.global.u64 	%rd11, %rd6;
	mul.wide.s32 	%rd12, %r1, 4;
	add.s64 	%rd13, %rd11, %rd12;
	ld.global.u32 	%r60, [%rd13];
	ld.global.u32 	%r3, [%rd13+4];
	setp.ge.s32 	%p2, %r60, %r3;
	mov.f64 	%fd111, 0d0000000000000000;
	@%p2 bra 	$L__BB0_14;
	sub.s32 	%r4, %r3, %r60;
	and.b32  	%r5, %r4, 15;
	sub.s32 	%r27, %r60, %r3;
	setp.gt.u32 	%p3, %r27, -16;
	mov.f64 	%fd111, 0d0000000000000000;
	@%p3 bra 	$L__BB0_5;
	and.b32  	%r28, %r4, -16;
	neg.s32 	%r58, %r28;
	add.s64 	%rd4, %rd3, 32;
	add.s64 	%rd5, %rd2, 64;
	mov.f64 	%fd111, 0d0000000000000000;
$L__BB0_4:
	.pragma "nounroll";
	mul.wide.s32 	%rd14, %r60, 4;
	add.s64 	%rd15, %rd4, %rd14;
	mul.wide.s32 	%rd16, %r60, 8;
	add.s64 	%rd17, %rd5, %rd16;
	ld.global.u32 	%r29, [%rd15+-32];
	ld.global.f64 	%fd18, [%rd17+-64];
	mul.wide.s32 	%rd18, %r29, 8;
	add.s64 	%rd19, %rd1, %rd18;
	ld.global.f64 	%fd19, [%rd19];
	fma.rn.f64 	%fd20, %fd18, %fd19, %fd111;
	ld.global.u32 	%r30, [%rd15+-28];
	ld.global.f64 	%fd21, [%rd17+-56];
	mul.wide.s32 	%rd20, %r30, 8;
	add.s64 	%rd21, %rd1, %rd20;
	ld.global.f64 	%fd22, [%rd21];
	fma.rn.f64 	%fd23, %fd21, %fd22, %fd20;
	ld.global.u32 	%r31, [%rd15+-24];
	ld.global.f64 	%fd24, [%rd17+-48];
	mul.wide.s32 	%rd22, %r31, 8;
	add.s64 	%rd23, %rd1, %rd22;
	ld.global.f64 	%fd25, [%rd23];
	fma.rn.f64 	%fd26, %fd24, %fd25, %fd23;
	ld.global.u32 	%r32, [%rd15+-20];
	ld.global.f64 	%fd27, [%rd17+-40];
	mul.wide.s32 	%rd24, %r32, 8;
	add.s64 	%rd25, %rd1, %rd24;
	ld.global.f64 	%fd28, [%rd25];
	fma.rn.f64 	%fd29, %fd27, %fd28, %fd26;
	ld.global.u32 	%r33, [%rd15+-16];
	ld.global.f64 	%fd30, [%rd17+-32];
	mul.wide.s32 	%rd26, %r33, 8;
	add.s64 	%rd27, %rd1, %rd26;
	ld.global.f64 	%fd31, [%rd27];
	fma.rn.f64 	%fd32, %fd30, %fd31, %fd29;
	ld.global.u32 	%r34, [%rd15+-12];
	ld.global.f64 	%fd33, [%rd17+-24];
	mul.wide.s32 	%rd28, %r34, 8;
	add.s64 	%rd29, %rd1, %rd28;
	ld.global.f64 	%fd34, [%rd29];
	fma.rn.f64 	%fd35, %fd33, %fd34, %fd32;
	ld.global.u32 	%r35, [%rd15+-8];
	ld.global.f64 	%fd36, [%rd17+-16];
	mul.wide.s32 	%rd30, %r35, 8;
	add.s64 	%rd31, %rd1, %rd30;
	ld.global.f64 	%fd37, [%rd31];
	fma.rn.f64 	%fd38, %fd36, %fd37, %fd35;
	ld.global.u32 	%r36, [%rd15+-4];
	ld.global.f64 	%fd39, [%rd17+-8];
	mul.wide.s32 	%rd32, %r36, 8;
	add.s64 	%rd33, %rd1, %rd32;
	ld.global.f64 	%fd40, [%rd33];
	fma.rn.f64 	%fd41, %fd39, %fd40, %fd38;
	ld.global.u32 	%r37, [%rd15];
	ld.global.f64 	%fd42, [%rd17];
	mul.wide.s32 	%rd34, %r37, 8;
	add.s64 	%rd35, %rd1, %rd34;
	ld.global.f64 	%fd43, [%rd35];
	fma.rn.f64 	%fd44, %fd42, %fd43, %fd41;
	ld.global.u32 	%r38, [%rd15+4];
	ld.global.f64 	%fd45, [%rd17+8];
	mul.wide.s32 	%rd36, %r38, 8;
	add.s64 	%rd37, %rd1, %rd36;
	ld.global.f64 	%fd46, [%rd37];
	fma.rn.f64 	%fd47, %fd45, %fd46, %fd44;
	ld.global.u32 	%r39, [%rd15+8];
	ld.global.f64 	%fd48, [%rd17+16];
	mul.wide.s32 	%rd38, %r39, 8;
	add.s64 	%rd39, %rd1, %rd38;
	ld.global.f64 	%fd49, [%rd39];
	fma.rn.f64 	%fd50, %fd48, %fd49, %fd47;
	ld.global.u32 	%r40, [%rd15+12];
	ld.global.f64 	%fd51, [%rd17+24];
	mul.wide.s32 	%rd40, %r40, 8;
	add.s64 	%rd41, %rd1, %rd40;
	ld.global.f64 	%fd52, [%rd41];
	fma.rn.f64 	%fd53, %fd51, %fd52, %fd50;
	ld.global.u32 	%r41, [%rd15+16];
	ld.global.f64 	%fd54, [%rd17+32];
	mul.wide.s32 	%rd42, %r41, 8;
	add.s64 	%rd43, %rd1, %rd42;
	ld.global.f64 	%fd55, [%rd43];
	fma.rn.f64 	%fd56, %fd54, %fd55, %fd53;
	ld.global.u32 	%r42, [%rd15+20];
	ld.global.f64 	%fd57, [%rd17+40];
	mul.wide.s32 	%rd44, %r42, 8;
	add.s64 	%rd45, %rd1, %rd44;
	ld.global.f64 	%fd58, [%rd45];
	fma.rn.f64 	%fd59, %fd57, %fd58, %fd56;
	ld.global.u32 	%r43, [%rd15+24];
	ld.global.f64 	%fd60, [%rd17+48];
	mul.wide.s32 	%rd46, %r43, 8;
	add.s64 	%rd47, %rd1, %rd46;
	ld.global.f64 	%fd61, [%rd47];
	fma.rn.f64 	%fd62, %fd60, %fd61, %fd59;
	ld.global.u32 	%r44, [%rd15+28];
	ld.global.f64 	%fd63, [%rd17+56];
	mul.wide.s32 	%rd48, %r44, 8;
	add.s64 	%rd49, %rd1, %rd48;
	ld.global.f64 	%fd64, [%rd49];
	fma.rn.f64 	%fd111, %fd63, %fd64, %fd62;
	add.s32 	%r60, %r60, 16;
	add.s32 	%r58, %r58, 16;
	setp.ne.s32 	%p4, %r58, 0;
	@%p4 bra 	$L__BB0_4;
$L__BB0_5:
	setp.eq.s32 	%p5, %r5, 0;
	@%p5 bra 	$L__BB0_14;
	and.b32  	%r12, %r4, 7;
	setp.lt.u32 	%p6, %r5, 8;
	@%p6 bra 	$L__BB0_8;
	mul.wide.s32 	%rd50, %r60, 4;
	add.s64 	%rd51, %rd3, %rd50;
	ld.global.u32 	%r45, [%rd51];
	mul.wide.s32 	%rd52, %r60, 8;
	add.s64 	%rd53, %rd2, %rd52;
	ld.global.f64 	%fd66, [%rd53];
	mul.wide.s32 	%rd54, %r45, 8;
	add.s64 	%rd55, %rd1, %rd54;
	ld.global.f64 	%fd67, [%rd55];
	fma.rn.f64 	%fd68, %fd66, %fd67, %fd111;
	ld.global.u32 	%r46, [%rd51+4];
	ld.global.f64 	%fd69, [%rd53+8];
	mul.wide.s32 	%rd56, %r46, 8;
	add.s64 	%rd57, %rd1, %rd56;
	ld.global.f64 	%fd70, [%rd57];
	fma.rn.f64 	%fd71, %fd69, %fd70, %fd68;
	ld.global.u32 	%r47, [%rd51+8];
	ld.global.f64 	%fd72, [%rd53+16];
	mul.wide.s32 	%rd58, %r47, 8;
	add.s64 	%rd59, %rd1, %rd58;
	ld.global.f64 	%fd73, [%rd59];
	fma.rn.f64 	%fd74, %fd72, %fd73, %fd71;
	ld.global.u32 	%r48, [%rd51+12];
	ld.global.f64 	%fd75, [%rd53+24];
	mul.wide.s32 	%rd60, %r48, 8;
	add.s64 	%rd61, %rd1, %rd60;
	ld.global.f64 	%fd76, [%rd61];
	fma.rn.f64 	%fd77, %fd75, %fd76, %fd74;
	ld.global.u32 	%r49, [%rd51+16];
	ld.global.f64 	%fd78, [%rd53+32];
	mul.wide.s32 	%rd62, %r49, 8;
	add.s64 	%rd63, %rd1, %rd62;
	ld.global.f64 	%fd79, [%rd63];
	fma.rn.f64 	%fd80, %fd78, %fd79, %fd77;
	ld.global.u32 	%r50, [%rd51+20];
	ld.global.f64 	%fd81, [%rd53+40];
	mul.wide.s32 	%rd64, %r50, 8;
	add.s64 	%rd65, %rd1, %rd64;
	ld.global.f64 	%fd82, [%rd65];
	fma.rn.f64 	%fd83, %fd81, %fd82, %fd80;
	ld.global.u32 	%r51, [%rd51+24];
	ld.global.f64 	%fd84, [%rd53+48];
	mul.wide.s32 	%rd66, %r51, 8;
	add.s64 	%rd67, %rd1, %rd66;
	ld.global.f64 	%fd85, [%rd67];
	fma.rn.f64 	%fd86, %fd84, %fd85, %fd83;
	ld.global.u32 	%r52, [%rd51+28];
	ld.global.f64 	%fd87, [%rd53+56];
	mul.wide.s32 	%rd68, %r52, 8;
	add.s64 	%rd69, %rd1, %rd68;
	ld.global.f64 	%fd88, [%rd69];
	fma.rn.f64 	%fd111, %fd87, %fd88, %fd86;
	add.s32 	%r60, %r60, 8;
$L__BB0_8:
	setp.eq.s32 	%p7, %r12, 0;
	@%p7 bra 	$L__BB0_14;
	and.b32  	%r15, %r4, 3;
	setp.lt.u32 	%p8, %r12, 4;
	@%p8 bra 	$L__BB0_11;
	mul.wide.s32 	%rd70, %r60, 4;
	add.s64 	%rd71, %rd3, %rd70;
	ld.global.u32 	%r53, [%rd71];
	mul.wide.s32 	%rd72, %r60, 8;
	add.s64 	%rd73, %rd2, %rd72;
	ld.global.f64 	%fd90, [%rd73];
	mul.wide.s32 	%rd74, %r53, 8;
	add.s64 	%rd75, %rd1, %rd74;
	ld.global.f64 	%fd91, [%rd75];
	fma.rn.f64 	%fd92, %fd90, %fd91, %fd111;
	ld.global.u32 	%r54, [%rd71+4];
	ld.global.f64 	%fd93, [%rd73+8];
	mul.wide.s32 	%rd76, %r54, 8;
	add.s64 	%rd77, %rd1, %rd76;
	ld.global.f64 	%fd94, [%rd77];
	fma.rn.f64 	%fd95, %fd93, %fd94, %fd92;
	ld.global.u32 	%r55, [%rd71+8];
	ld.global.f64 	%fd96, [%rd73+16];
	mul.wide.s32 	%rd78, %r55, 8;
	add.s64 	%rd79, %rd1, %rd78;
	ld.global.f64 	%fd97, [%rd79];
	fma.rn.f64 	%fd98, %fd96, %fd97, %fd95;
	ld.global.u32 	%r56, [%rd71+12];
	ld.global.f64 	%fd99, [%rd73+24];
	mul.wide.s32 	%rd80, %r56, 8;
	add.s64 	%rd81, %rd1, %rd80;
	ld.global.f64 	%fd100, [%rd81];
	fma.rn.f64 	%fd111, %fd99, %fd100, %fd98;
	add.s32 	%r60, %r60, 4;
$L__BB0_11:
	setp.eq.s32 	%p9, %r15, 0;
	@%p9 bra 	$L__BB0_14;
	neg.s32 	%r63, %r15;
$L__BB0_13:
	.pragma "nounroll";
	mul.wide.s32 	%rd82, %r60, 8;
	add.s64 	%rd83, %rd2, %rd82;
	mul.wide.s32 	%rd84, %r60, 4;
	add.s64 	%rd85, %rd3, %rd84;
	ld.global.u32 	%r57, [%rd85];
	ld.global.f64 	%fd101, [%rd83];
	mul.wide.s32 	%rd86, %r57, 8;
	add.s64 	%rd87, %rd1, %rd86;
	ld.global.f64 	%fd102, [%rd87];
	fma.rn.f64 	%fd111, %fd101, %fd102, %fd111;
	add.s32 	%r60, %r60, 1;
	add.s32 	%r63, %r63, 1;
	setp.ne.s32 	%p10, %r63, 0;
	@%p10 bra 	$L__BB0_13;
$L__BB0_14:
	cvta.to.global.u64 	%rd88, %rd7;
	mul.wide.s32 	%rd89, %r1, 8;
	add.s64 	%rd90, %rd88, %rd89;
	st.global.f64 	[%rd90], %fd111;
$L__BB0_15:
	ret;

}


// ===== COMPILED SASS (sm_100) =====

	.target	sm_100

	.elftype	@"ET_EXEC"


//--------------------- .note.nv.tkinfo           --------------------------
	.section	.note.nv.tkinfo,"",@"SHT_NOTE"
	.sectionflags	@"SHF_NOTE_NV_TKINFO"
	.tkinfo
        /*0018*/ 	.word	0x00000002
        /*0030*/ 	.string	""
        /*0030*/ 	.string	"ptxas"
        /*0030*/ 	.string	"Cuda compilation tools, release 13.0, V13.0.88"
        /*0030*/ 	.string	"Build cuda_13.0.r13.0/compiler.36424714_0"
        /*0030*/ 	.string	"-arch sm_100 -m 64 "



//--------------------- .note.nv.cuinfo           --------------------------
	.section	.note.nv.cuinfo,"",@"SHT_NOTE"
	.sectionflags	@"SHF_NOTE_NV_CUINFO"
        /*0018*/ 	.short	0x0002
        /*001a*/ 	.short	0x0064
        /*001c*/ 	.short	0x0082
	.zero		2


//--------------------- .nv.info                  --------------------------
	.section	.nv.info,"",@"SHT_CUDA_INFO"
	.align	4


	//----- nvinfo : EIATTR_REGCOUNT
	.align		4
        /*0000*/ 	.byte	0x04, 0x2f
        /*0002*/ 	.short	(.L_1 - .L_0)
	.align		4
.L_0:
        /*0004*/ 	.word	index@(_Z13hll_kernel_v1PiS_PdS0_S0_i)
        /*0008*/ 	.word	0x00000020


	//----- nvinfo : EIATTR_FRAME_SIZE
	.align		4
.L_1:
        /*000c*/ 	.byte	0x04, 0x11
        /*000e*/ 	.short	(.L_3 - .L_2)
	.align		4
.L_2:
        /*0010*/ 	.word	index@(_Z13hll_kernel_v1PiS_PdS0_S0_i)
        /*0014*/ 	.word	0x00000000


	//----- nvinfo : EIATTR_MIN_STACK_SIZE
	.align		4
.L_3:
        /*0018*/ 	.byte	0x04, 0x12
        /*001a*/ 	.short	(.L_5 - .L_4)
	.align		4
.L_4:
        /*001c*/ 	.word	index@(_Z13hll_kernel_v1PiS_PdS0_S0_i)
        /*0020*/ 	.word	0x00000000
.L_5:


//--------------------- .nv.compat                --------------------------
	.section	.nv.compat,"",@"SHT_CUDA_COMPAT_INFO"
	.align	4
        /*0000*/ 	.byte	0x02, 0x09, 0x00, 0x00, 0x02, 0x02, 0x01, 0x00, 0x02, 0x05, 0x05, 0x00, 0x03, 0x07, 0x01, 0x01
        /*0010*/ 	.byte	0x02, 0x03, 0x00, 0x00, 0x02, 0x06, 0x01, 0x00, 0x04, 0x0b, 0x08, 0x00, 0x01, 0x00, 0x00, 0x00
        /*0020*/ 	.byte	0x00, 0x00, 0x00, 0x00


//--------------------- .nv.info._Z13hll_kernel_v1PiS_PdS0_S0_i --------------------------
	.section	.nv.info._Z13hll_kernel_v1PiS_PdS0_S0_i,"",@"SHT_CUDA_INFO"
	.sectionflags	@""
	.align	4


	//----- nvinfo : EIATTR_CUDA_API_VERSION
	.align		4
        /*0000*/ 	.byte	0x04, 0x37
        /*0002*/ 	.short	(.L_7 - .L_6)
.L_6:
        /*0004*/ 	.word	0x00000082


	//----- nvinfo : EIATTR_KPARAM_INFO
	.align		4
.L_7:
        /*0008*/ 	.byte	0x04, 0x17
        /*000a*/ 	.short	(.L_9 - .L_8)
.L_8:
        /*000c*/ 	.word	0x00000000
        /*0010*/ 	.short	0x0005
        /*0012*/ 	.short	0x0028
        /*0014*/ 	.byte	0x00, 0xf0, 0x11, 0x00


	//----- nvinfo : EIATTR_KPARAM_INFO
	.align		4
.L_9:
        /*0018*/ 	.byte	0x04, 0x17
        /*001a*/ 	.short	(.L_11 - .L_10)
.L_10:
        /*001c*/ 	.word	0x00000000
        /*0020*/ 	.short	0x0004
        /*0022*/ 	.short	0x0020
        /*0024*/ 	.byte	0x00, 0xf5, 0x21, 0x00


	//----- nvinfo : EIATTR_KPARAM_INFO
	.align		4
.L_11:
        /*0028*/ 	.byte	0x04, 0x17
        /*002a*/ 	.short	(.L_13 - .L_12)
.L_12:
        /*002c*/ 	.word	0x00000000
        /*0030*/ 	.short	0x0003
        /*0032*/ 	.short	0x0018
        /*0034*/ 	.byte	0x00, 0xf5, 0x21, 0x00


	//----- nvinfo : EIATTR_KPARAM_INFO
	.align		4
.L_13:
        /*0038*/ 	.byte	0x04, 0x17
        /*003a*/ 	.short	(.L_15 - .L_14)
.L_14:
        /*003c*/ 	.word	0x00000000
        /*0040*/ 	.short	0x0002
        /*0042*/ 	.short	0x0010
        /*0044*/ 	.byte	0x00, 0xf5, 0x21, 0x00


	//----- nvinfo : EIATTR_KPARAM_INFO
	.align		4
.L_15:
        /*0048*/ 	.byte	0x04, 0x17
        /*004a*/ 	.short	(.L_17 - .L_16)
.L_16:
        /*004c*/ 	.word	0x00000000
        /*0050*/ 	.short	0x0001
        /*0052*/ 	.short	0x0008
        /*0054*/ 	.byte	0x00, 0xf5, 0x21, 0x00


	//----- nvinfo : EIATTR_KPARAM_INFO
	.align		4
.L_17:
        /*0058*/ 	.byte	0x04, 0x17
        /*005a*/ 	.short	(.L_19 - .L_18)
.L_18:
        /*005c*/ 	.word	0x00000000
        /*0060*/ 	.short	0x0000
        /*0062*/ 	.short	0x0000
        /*0064*/ 	.byte	0x00, 0xf5, 0x21, 0x00


	//----- nvinfo : EIATTR_SPARSE_MMA_MASK
	.align		4
.L_19:
        /*0068*/ 	.byte	0x03, 0x50
        /*006a*/ 	.short	0x0000


	//----- nvinfo : EIATTR_MAXREG_COUNT
	.align		4
        /*006c*/ 	.byte	0x03, 0x1b
        /*006e*/ 	.short	0x00ff


	//----- nvinfo : EIATTR_MERCURY_ISA_VERSION
	.align		4
        /*0070*/ 	.byte	0x03, 0x5f
        /*0072*/ 	.short	0x0101


	//----- nvinfo : EIATTR_VRC_CTA_INIT_COUNT
	.align		4
        /*0074*/ 	.byte	0x02, 0x4a
	.zero		1
	.zero		1


	//----- nvinfo : EIATTR_EXIT_INSTR_OFFSETS
	.align		4
        /*0078*/ 	.byte	0x04, 0x1c
        /*007a*/ 	.short	(.L_21 - .L_20)


	//   ....[0]....
.L_20:
        /*007c*/ 	.word	0x00000070


	//   ....[1]....
        /*0080*/ 	.word	0x00000e50


	//----- nvinfo : EIATTR_CRS_STACK_SIZE
	.align		4
.L_21:
        /*0084*/ 	.byte	0x04, 0x1e
        /*0086*/ 	.short	(.L_23 - .L_22)
.L_22:
        /*0088*/ 	.word	0x00000000


	//----- nvinfo : EIATTR_CBANK_PARAM_SIZE
	.align		4
.L_23:
        /*008c*/ 	.byte	0x03, 0x19
        /*008e*/ 	.short	0x002c


	//----- nvinfo : EIATTR_PARAM_CBANK
	.align		4
        /*0090*/ 	.byte	0x04, 0x0a
        /*0092*/ 	.short	(.L_25 - .L_24)
	.align		4
.L_24:
        /*0094*/ 	.word	index@(.nv.constant0._Z13hll_kernel_v1PiS_PdS0_S0_i)
        /*0098*/ 	.short	0x0380
        /*009a*/ 	.short	0x002c


	//----- nvinfo : EIATTR_SW_WAR
	.align		4
.L_25:
        /*009c*/ 	.byte	0x04, 0x36
        /*009e*/ 	.short	(.L_27 - .L_26)
.L_26:
        /*00a0*/ 	.word	0x00000008
.L_27:


//--------------------- .nv.callgraph             --------------------------
	.section	.nv.callgraph,"",@"SHT_CUDA_CALLGRAPH"
	.align	4
	.sectionentsize	8
	.align		4
        /*0000*/ 	.word	0x00000000
	.align		4
        /*0004*/ 	.word	0xffffffff
	.align		4
        /*0008*/ 	.word	0x00000000
	.align		4
        /*000c*/ 	.word	0xfffffffe
	.align		4
        /*0010*/ 	.word	0x00000000
	.align		4
        /*0014*/ 	.word	0xfffffffd
	.align		4
        /*0018*/ 	.word	0x00000000
	.align		4
        /*001c*/ 	.word	0xfffffffc


//--------------------- .text._Z13hll_kernel_v1PiS_PdS0_S0_i --------------------------
	.section	.text._Z13hll_kernel_v1PiS_PdS0_S0_i,"ax",@progbits
	.align	128
        .global         _Z13hll_kernel_v1PiS_PdS0_S0_i
        .type           _Z13hll_kernel_v1PiS_PdS0_S0_i,@function
        .size           _Z13hll_kernel_v1PiS_PdS0_S0_i,(.L_x_11 - _Z13hll_kernel_v1PiS_PdS0_S0_i)
        .other          _Z13hll_kernel_v1PiS_PdS0_S0_i,@"STO_CUDA_ENTRY STV_DEFAULT"
_Z13hll_kernel_v1PiS_PdS0_S0_i:
.text._Z13hll_kernel_v1PiS_PdS0_S0_i:
[----:B------:R-:W-:Y:S01]  /*0000*/  LDC R1, c[0x0][0x37c] ;  /* 0x0000df00ff017b82 */ /* 0x000fe20000000800 */
[----:B------:R-:W0:Y:S07]  /*0010*/  S2R R3, SR_TID.X ;  /* 0x0000000000037919 */ /* 0x000e2e0000002100 */
[----:B------:R-:W0:Y:S01]  /*0020*/  S2UR UR4, SR_CTAID.X ;  /* 0x00000000000479c3 */ /* 0x000e220000002500 */
[----:B------:R-:W1:Y:S07]  /*0030*/  LDCU UR5, c[0x0][0x3a8] ;  /* 0x00007500ff0577ac */ /* 0x000e6e0008000800 */
[----:B------:R-:W0:Y:S02]  /*0040*/  LDC R0, c[0x0][0x360] ;  /* 0x0000d800ff007b82 */ /* 0x000e240000000800 */
[----:B0-----:R-:W-:-:S05]  /*0050*/  IMAD R0, R0, UR4, R3 ;  /* 0x0000000400007c24 */ /* 0x001fca000f8e0203 */
[----:B-1----:R-:W-:-:S13]  /*0060*/  ISETP.GE.AND P0, PT, R0, UR5, PT ;  /* 0x0000000500007c0c */ /* 0x002fda000bf06270 */
[----:B------:R-:W-:Y:S05]  /*0070*/  @P0 EXIT ;  /* 0x000000000000094d */ /* 0x000fea0003800000 */
[----:B------:R-:W0:Y:S01]  /*0080*/  LDC.64 R2, c[0x0][0x380] ;  /* 0x0000e000ff027b82 */ /* 0x000e220000000a00 */
[----:B------:R-:W1:Y:S01]  /*0090*/  LDCU.64 UR4, c[0x0][0x358] ;  /* 0x00006b00ff0477ac */ /* 0x000e620008000a00 */
[----:B0-----:R-:W-:-:S05]  /*00a0*/  IMAD.WIDE R2, R0, 0x4, R2 ;  /* 0x0000000400027825 */ /* 0x001fca00078e0202 */
[----:B-1----:R-:W2:Y:S04]  /*00b0*/  LDG.E R4, desc[UR4][R2.64] ;  /* 0x0000000402047981 */ /* 0x002ea8000c1e1900 */
[----:B------:R-:W2:Y:S01]  /*00c0*/  LDG.E R5, desc[UR4][R2.64+0x4] ;  /* 0x0000040402057981 */ /* 0x000ea2000c1e1900 */
[----:B------:R-:W-:Y:S01]  /*00d0*/  BSSY.RECONVERGENT B0, `(.L_x_0) ;  /* 0x00000d4000007945 */ /* 0x000fe20003800200 */
[----:B------:R-:W-:Y:S02]  /*00e0*/  CS2R R26, SRZ ;  /* 0x00000000001a7805 */ /* 0x000fe4000001ff00 */
[----:B--2---:R-:W-:-:S13]  /*00f0*/  ISETP.GE.AND P0, PT, R4, R5, PT ;  /* 0x000000050400720c */ /* 0x004fda0003f06270 */
[----:B------:R-:W-:Y:S05]  /*0100*/  @P0 BRA `(.L_x_1) ;  /* 0x0000000c00400947 */ /* 0x000fea0003800000 */
[----:B------:R-:W-:Y:S01]  /*0110*/  MOV R2, R4 ;  /* 0x0000000400027202 */ /* 0x000fe20000000f00 */
[----:B------:R-:W-:Y:S01]  /*0120*/  BSSY.RECONVERGENT B1, `(.L_x_2) ;  /* 0x0000068000017945 */ /* 0x000fe20003800200 */
[----:B------:R-:W-:Y:S02]  /*0130*/  CS2R R26, SRZ ;  /* 0x00000000001a7805 */ /* 0x000fe4000001ff00 */
[CC--:B------:R-:W-:Y:S02]  /*0140*/  IADD3 R3, PT, PT, -R5.reuse, R2.reuse, RZ ;  /* 0x0000000205037210 */ /* 0x0c0fe40007ffe1ff */
[----:B------:R-:W-:Y:S02]  /*0150*/  IADD3 R4, PT, PT, R5, -R2, RZ ;  /* 0x8000000205047210 */ /* 0x000fe40007ffe0ff */
[----:B------:R-:W-:Y:S02]  /*0160*/  ISETP.GT.U32.AND P1, PT, R3, -0x10, PT ;  /* 0xfffffff00300780c */ /* 0x000fe40003f24070 */
[----:B------:R-:W-:-:S04]  /*0170*/  LOP3.LUT R5, R4, 0xf, RZ, 0xc0, !PT ;  /* 0x0000000f04057812 */ /* 0x000fc800078ec0ff */
[----:B------:R-:W-:-:S07]  /*0180*/  ISETP.NE.AND P0, PT, R5, RZ, PT ;  /* 0x000000ff0500720c */ /* 0x000fce0003f05270 */
[----:B------:R-:W-:Y:S06]  /*0190*/  @P1 BRA `(.L_x_3) ;  /* 0x0000000400801947 */ /* 0x000fec0003800000 */
[----:B------:R-:W0:Y:S01]  /*01a0*/  LDC.64 R6, c[0x0][0x388] ;  /* 0x0000e200ff067b82 */ /* 0x000e220000000a00 */
[----:B------:R-:W-:Y:S02]  /*01b0*/  LOP3.LUT R3, R4, 0xfffffff0, RZ, 0xc0, !PT ;  /* 0xfffffff004037812 */ /* 0x000fe400078ec0ff */
[----:B------:R-:W-:Y:S02]  /*01c0*/  CS2R R26, SRZ ;  /* 0x00000000001a7805 */ /* 0x000fe4000001ff00 */
[----:B------:R-:W-:-:S03]  /*01d0*/  IADD3 R3, PT, PT, -R3, RZ, RZ ;  /* 0x000000ff03037210 */ /* 0x000fc60007ffe1ff */
[----:B------:R-:W1:Y:S01]  /*01e0*/  LDC.64 R8, c[0x0][0x390] ;  /* 0x0000e400ff087b82 */ /* 0x000e620000000a00 */
[----:B0-----:R-:W-:-:S04]  /*01f0*/  IADD3 R6, P1, PT, R6, 0x20, RZ ;  /* 0x0000002006067810 */ /* 0x001fc80007f3e0ff */
[----:B------:R-:W-:Y:S02]  /*0200*/  IADD3.X R7, PT, PT, RZ, R7, RZ, P1, !PT ;  /* 0x00000007ff077210 */ /* 0x000fe40000ffe4ff */
[----:B-1----:R-:W-:-:S04]  /*0210*/  IADD3 R8, P2, PT, R8, 0x40, RZ ;  /* 0x0000004008087810 */ /* 0x002fc80007f5e0ff */
[----:B------:R-:W-:-:S09]  /*0220*/  IADD3.X R9, PT, PT, RZ, R9, RZ, P2, !PT ;  /* 0x00000009ff097210 */ /* 0x000fd200017fe4ff */
.L_x_4:
[C---:B------:R-:W-:Y:S01]  /*0230*/  IMAD.WIDE R28, R2.reuse, 0x4, R6 ;  /* 0x00000004021c7825 */ /* 0x040fe200078e0206 */
[----:B------:R-:W0:Y:S04]  /*0240*/  LDC.64 R12, c[0x0][0x398] ;  /* 0x0000e600ff0c7b82 */ /* 0x000e280000000a00 */
[----:B------:R-:W0:Y:S01]  /*0250*/  LDG.E R15, desc[UR4][R28.64+-0x20] ;  /* 0xffffe0041c0f7981 */ /* 0x000e22000c1e1900 */
[----:B------:R-:W-:-:S03]  /*0260*/  IMAD.WIDE R10, R2, 0x8, R8 ;  /* 0x00000008020a7825 */ /* 0x000fc600078e0208 */
[----:B------:R-:W2:Y:S04]  /*0270*/  LDG.E R25, desc[UR4][R28.64+-0x1c] ;  /* 0xffffe4041c197981 */ /* 0x000ea8000c1e1900 */
[----:B------:R-:W3:Y:S04]  /*0280*/  LDG.E.64 R16, desc[UR4][R10.64+-0x40] ;  /* 0xffffc0040a107981 */ /* 0x000ee8000c1e1b00 */
[----:B------:R-:W4:Y:S04]  /*0290*/  LDG.E R19, desc[UR4][R28.64+-0x18] ;  /* 0xffffe8041c137981 */ /* 0x000f28000c1e1900 */
[----:B------:R-:W5:Y:S04]  /*02a0*/  LDG.E.64 R22, desc[UR4][R10.64+-0x38] ;  /* 0xffffc8040a167981 */ /* 0x000f68000c1e1b00 */
[----:B------:R-:W5:Y:S01]  /*02b0*/  LDG.E.64 R20, desc[UR4][R10.64+-0x30] ;  /* 0xffffd0040a147981 */ /* 0x000f62000c1e1b00 */
[----:B0-----:R-:W-:-:S06]  /*02c0*/  IMAD.WIDE R14, R15, 0x8, R12 ;  /* 0x000000080f0e7825 */ /* 0x001fcc00078e020c */
[----:B------:R-:W3:Y:S01]  /*02d0*/  LDG.E.64 R14, desc[UR4][R14.64] ;  /* 0x000000040e0e7981 */ /* 0x000ee2000c1e1b00 */
[----:B--2---:R-:W-:-:S04]  /*02e0*/  IMAD.WIDE R24, R25, 0x8, R12 ;  /* 0x0000000819187825 */ /* 0x004fc800078e020c */
[----:B----4-:R-:W-:-:S06]  /*02f0*/  IMAD.WIDE R18, R19, 0x8, R12 ;  /* 0x0000000813127825 */ /* 0x010fcc00078e020c */
[----:B------:R-:W2:Y:S01]  /*0300*/  LDG.E.64 R18, desc[UR4][R18.64] ;  /* 0x0000000412127981 */ /* 0x000ea2000c1e1b00 */
[----:B---3--:R-:W-:-:S03]  /*0310*/  DFMA R26, R16, R14, R26 ;  /* 0x0000000e101a722b */ /* 0x008fc6000000001a */
[----:B------:R-:W5:Y:S04]  /*0320*/  LDG.E.64 R14, desc[UR4][R24.64] ;  /* 0x00000004180e7981 */ /* 0x000f68000c1e1b00 */
[----:B------:R-:W3:Y:S04]  /*0330*/  LDG.E R17, desc[UR4][R28.64+-0x14] ;  /* 0xffffec041c117981 */ /* 0x000ee8000c1e1900 */
[----:B------:R-:W4:Y:S01]  /*0340*/  LDG.E R25, desc[UR4][R28.64+-0xc] ;  /* 0xfffff4041c197981 */ /* 0x000f22000c1e1900 */
[----:B-----5:R-:W-:-:S03]  /*0350*/  DFMA R22, R22, R14, R26 ;  /* 0x0000000e1616722b */ /* 0x020fc6000000001a */
[----:B------:R-:W5:Y:S01]  /*0360*/  LDG.E R15, desc[UR4][R28.64+-0x10] ;  /* 0xfffff0041c0f7981 */ /* 0x000f62000c1e1900 */
[----:B---3--:R-:W-:-:S03]  /*0370*/  IMAD.WIDE R16, R17, 0x8, R12 ;  /* 0x0000000811107825 */ /* 0x008fc600078e020c */
[----:B------:R-:W3:Y:S01]  /*0380*/  LDG.E R27, desc[UR4][R28.64+-0x8] ;  /* 0xfffff8041c1b7981 */ /* 0x000ee2000c1e1900 */
[----:B--2---:R-:W-:-:S03]  /*0390*/  DFMA R18, R20, R18, R22 ;  /* 0x000000121412722b */ /* 0x004fc60000000016 */
[----:B------:R-:W2:Y:S04]  /*03a0*/  LDG.E.64 R22, desc[UR4][R10.64+-0x28] ;  /* 0xffffd8040a167981 */ /* 0x000ea8000c1e1b00 */
[----:B------:R-:W2:Y:S01]  /*03b0*/  LDG.E.64 R16, desc[UR4][R16.64] ;  /* 0x0000000410107981 */ /* 0x000ea2000c1e1b00 */
[----:B----4-:R-:W-:-:S05]  /*03c0*/  IMAD.WIDE R24, R25, 0x8, R12 ;  /* 0x0000000819187825 */ /* 0x010fca00078e020c */
[----:B------:R-:W4:Y:S04]  /*03d0*/  LDG.E.64 R20, desc[UR4][R24.64] ;  /* 0x0000000418147981 */ /* 0x000f28000c1e1b00 */
[----:B------:R-:W4:Y:S01]  /*03e0*/  LDG.E R25, desc[UR4][R28.64+0x4] ;  /* 0x000004041c197981 */ /* 0x000f22000c1e1900 */
[----:B-----5:R-:W-:-:S06]  /*03f0*/  IMAD.WIDE R14, R15, 0x8, R12 ;  /* 0x000000080f0e7825 */ /* 0x020fcc00078e020c */
[----:B------:R-:W5:Y:S01]  /*0400*/  LDG.E.64 R14, desc[UR4][R14.64] ;  /* 0x000000040e0e7981 */ /* 0x000f62000c1e1b00 */
[----:B--2---:R-:W-:-:S03]  /*0410*/  DFMA R22, R22, R16, R18 ;  /* 0x000000101616722b */ /* 0x004fc60000000012 */
[----:B------:R-:W5:Y:S04]  /*0420*/  LDG.E.64 R18, desc[UR4][R10.64+-0x20] ;  /* 0xffffe0040a127981 */ /* 0x000f68000c1e1b00 */
[----:B------:R-:W4:Y:S01]  /*0430*/  LDG.E.64 R16, desc[UR4][R10.64+-0x18] ;  /* 0xffffe8040a107981 */ /* 0x000f22000c1e1b00 */
[----:B---3--:R-:W-:Y:S01]  /*0440*/  IMAD.WIDE R26, R27, 0x8, R12 ;  /* 0x000000081b1a7825 */ /* 0x008fe200078e020c */
[----:B-----5:R-:W-:Y:S02]  /*0450*/  DFMA R18, R18, R14, R22 ;  /* 0x0000000e1212722b */ /* 0x020fe40000000016 */
[----:B------:R-:W2:Y:S04]  /*0460*/  LDG.E R15, desc[UR4][R28.64+-0x4] ;  /* 0xfffffc041c0f7981 */ /* 0x000ea8000c1e1900 */
[----:B------:R-:W3:Y:S02]  /*0470*/  LDG.E.64 R22, desc[UR4][R10.64+-0x10] ;  /* 0xfffff0040a167981 */ /* 0x000ee4000c1e1b00 */
[----:B----4-:R-:W-:-:S02]  /*0480*/  DFMA R20, R16, R20, R18 ;  /* 0x000000141014722b */ /* 0x010fc40000000012 */
[----:B------:R-:W3:Y:S04]  /*0490*/  LDG.E.64 R16, desc[UR4][R26.64] ;  /* 0x000000041a107981 */ /* 0x000ee8000c1e1b00 */
[----:B------:R-:W4:Y:S04]  /*04a0*/  LDG.E R19, desc[UR4][R28.64] ;  /* 0x000000041c137981 */ /* 0x000f28000c1e1900 */
[----:B------:R-:W5:Y:S01]  /*04b0*/  LDG.E R27, desc[UR4][R28.64+0x8] ;  /* 0x000008041c1b7981 */ /* 0x000f62000c1e1900 */
[----:B--2---:R-:W-:Y:S01]  /*04c0*/  IMAD.WIDE R14, R15, 0x8, R12 ;  /* 0x000000080f0e7825 */ /* 0x004fe200078e020c */
[----:B---3--:R-:W-:-:S02]  /*04d0*/  DFMA R22, R22, R16, R20 ;  /* 0x000000101616722b */ /* 0x008fc40000000014 */
[----:B------:R-:W2:Y:S04]  /*04e0*/  LDG.E.64 R20, desc[UR4][R10.64+-0x8] ;  /* 0xfffff8040a147981 */ /* 0x000ea8000c1e1b00 */
[----:B------:R-:W2:Y:S01]  /*04f0*/  LDG.E.64 R16, desc[UR4][R14.64] ;  /* 0x000000040e107981 */ /* 0x000ea2000c1e1b00 */
[----:B----4-:R-:W-:-:S06]  /*0500*/  IMAD.WIDE R18, R19, 0x8, R12 ;  /* 0x0000000813127825 */ /* 0x010fcc00078e020c */
[----:B------:R-:W3:Y:S04]  /*0510*/  LDG.E.64 R18, desc[UR4][R18.64] ;  /* 0x0000000412127981 */ /* 0x000ee8000c1e1b00 */
[----:B------:R-:W3:Y:S01]  /*0520*/  LDG.E.64 R14, desc[UR4][R10.64] ;  /* 0x000000040a0e7981 */ /* 0x000ee2000c1e1b00 */
[----:B--2---:R-:W-:Y:S01]  /*0530*/  DFMA R20, R20, R16, R22 ;  /* 0x000000101414722b */ /* 0x004fe20000000016 */
[--C-:B------:R-:W-:Y:S02]  /*0540*/  IMAD.WIDE R16, R25, 0x8, R12.reuse ;  /* 0x0000000819107825 */ /* 0x100fe400078e020c */
[----:B------:R-:W2:Y:S02]  /*0550*/  LDG.E.64 R22, desc[UR4][R10.64+0x18] ;  /* 0x000018040a167981 */ /* 0x000ea4000c1e1b00 */
[----:B-----5:R-:W-:-:S02]  /*0560*/  IMAD.WIDE R26, R27, 0x8, R12 ;  /* 0x000000081b1a7825 */ /* 0x020fc400078e020c */
[----:B------:R-:W4:Y:S01]  /*0570*/  LDG.E R25, desc[UR4][R28.64+0x10] ;  /* 0x000010041c197981 */ /* 0x000f22000c1e1900 */
[----:B---3--:R-:W-:-:S03]  /*0580*/  DFMA R18, R14, R18, R20 ;  /* 0x000000120e12722b */ /* 0x008fc60000000014 */
[----:B------:R-:W3:Y:S04]  /*0590*/  LDG.E.64 R16, desc[UR4][R16.64] ;  /* 0x0000000410107981 */ /* 0x000ee8000c1e1b00 */
[----:B------:R-:W3:Y:S04]  /*05a0*/  LDG.E.64 R20, desc[UR4][R10.64+0x8] ;  /* 0x000008040a147981 */ /* 0x000ee8000c1e1b00 */
[----:B------:R-:W5:Y:S01]  /*05b0*/  LDG.E R15, desc[UR4][R28.64+0xc] ;  /* 0x00000c041c0f7981 */ /* 0x000f62000c1e1900 */
[----:B---3--:R-:W-:-:S03]  /*05c0*/  DFMA R20, R20, R16, R18 ;  /* 0x000000101414722b */ /* 0x008fc60000000012 */
[----:B------:R-:W3:Y:S01]  /*05d0*/  LDG.E.64 R18, desc[UR4][R10.64+0x10] ;  /* 0x000010040a127981 */ /* 0x000ee2000c1e1b00 */
[----:B-----5:R-:W-:-:S03]  /*05e0*/  IMAD.WIDE R14, R15, 0x8, R12 ;  /* 0x000000080f0e7825 */ /* 0x020fc600078e020c */
[----:B------:R-:W3:Y:S04]  /*05f0*/  LDG.E.64 R16, desc[UR4][R26.64] ;  /* 0x000000041a107981 */ /* 0x000ee8000c1e1b00 */
[----:B------:R-:W2:Y:S04]  /*0600*/  LDG.E.64 R14, desc[UR4][R14.64] ;  /* 0x000000040e0e7981 */ /* 0x000ea8000c1e1b00 */
[----:B------:R-:W5:Y:S01]  /*0610*/  LDG.E R27, desc[UR4][R28.64+0x18] ;  /* 0x000018041c1b7981 */ /* 0x000f62000c1e1900 */
[----:B---3--:R-:W-:-:S03]  /*0620*/  DFMA R18, R18, R16, R20 ;  /* 0x000000101212722b */ /* 0x008fc60000000014 */
[----:B------:R-:W3:Y:S01]  /*0630*/  LDG.E R21, desc[UR4][R28.64+0x14] ;  /* 0x000014041c157981 */ /* 0x000ee2000c1e1900 */
[----:B----4-:R-:W-:-:S03]  /*0640*/  IMAD.WIDE R16, R25, 0x8, R12 ;  /* 0x0000000819107825 */ /* 0x010fc600078e020c */
[----:B------:R-:W4:Y:S01]  /*0650*/  LDG.E R25, desc[UR4][R28.64+0x1c] ;  /* 0x00001c041c197981 */ /* 0x000f22000c1e1900 */
[----:B--2---:R-:W-:-:S03]  /*0660*/  DFMA R22, R22, R14, R18 ;  /* 0x0000000e1616722b */ /* 0x004fc60000000012 */
[----:B------:R-:W2:Y:S04]  /*0670*/  LDG.E.64 R14, desc[UR4][R10.64+0x20] ;  /* 0x000020040a0e7981 */ /* 0x000ea8000c1e1b00 */
[----:B------:R-:W2:Y:S04]  /*0680*/  LDG.E.64 R16, desc[UR4][R16.64] ;  /* 0x0000000410107981 */ /* 0x000ea8000c1e1b00 */
[----:B------:R-:W4:Y:S01]  /*0690*/  LDG.E.64 R18, desc[UR4][R10.64+0x28] ;  /* 0x000028040a127981 */ /* 0x000f22000c1e1b00 */
[----:B---3--:R-:W-:-:S06]  /*06a0*/  IMAD.WIDE R20, R21, 0x8, R12 ;  /* 0x0000000815147825 */ /* 0x008fcc00078e020c */
[----:B------:R-:W3:Y:S01]  /*06b0*/  LDG.E.64 R20, desc[UR4][R20.64] ;  /* 0x0000000414147981 */ /* 0x000ee2000c1e1b00 */
[----:B--2---:R-:W-:Y:S01]  /*06c0*/  DFMA R14, R14, R16, R22 ;  /* 0x000000100e0e722b */ /* 0x004fe20000000016 */
[--C-:B-----5:R-:W-:Y:S02]  /*06d0*/  IMAD.WIDE R22, R27, 0x8, R12.reuse ;  /* 0x000000081b167825 */ /* 0x120fe400078e020c */
[----:B------:R-:W2:Y:S02]  /*06e0*/  LDG.E.64 R16, desc[UR4][R10.64+0x30] ;  /* 0x000030040a107981 */ /* 0x000ea4000c1e1b00 */
[----:B----4-:R-:W-:Y:S02]  /*06f0*/  IMAD.WIDE R12, R25, 0x8, R12 ;  /* 0x00000008190c7825 */ /* 0x010fe400078e020c */
[----:B------:R-:W4:Y:S04]  /*0700*/  LDG.E.64 R26, desc[UR4][R10.64+0x38] ;  /* 0x000038040a1a7981 */ /* 0x000f28000c1e1b00 */
[----:B------:R-:W2:Y:S04]  /*0710*/  LDG.E.64 R22, desc[UR4][R22.64] ;  /* 0x0000000416167981 */ /* 0x000ea8000c1e1b00 */
[----:B------:R-:W4:Y:S01]  /*0720*/  LDG.E.64 R12, desc[UR4][R12.64] ;  /* 0x000000040c0c7981 */ /* 0x000f22000c1e1b00 */
[----:B------:R-:W-:-:S04]  /*0730*/  IADD3 R3, PT, PT, R3, 0x10, RZ ;  /* 0x0000001003037810 */ /* 0x000fc80007ffe0ff */
[----:B------:R-:W-:Y:S02]  /*0740*/  ISETP.NE.AND P1, PT, R3, RZ, PT ;  /* 0x000000ff0300720c */ /* 0x000fe40003f25270 */
[----:B------:R-:W-:Y:S01]  /*0750*/  IADD3 R2, PT, PT, R2, 0x10, RZ ;  /* 0x0000001002027810 */ /* 0x000fe20007ffe0ff */
[----:B---3--:R-:W-:-:S08]  /*0760*/  DFMA R14, R18, R20, R14 ;  /* 0x00000014120e722b */ /* 0x008fd0000000000e */
[----:B--2---:R-:W-:-:S08]  /*0770*/  DFMA R14, R16, R22, R14 ;  /* 0x00000016100e722b */ /* 0x004fd0000000000e */
[----:B----4-:R-:W-:Y:S01]  /*0780*/  DFMA R26, R26, R12, R14 ;  /* 0x0000000c1a1a722b */ /* 0x010fe2000000000e */
[----:B------:R-:W-:Y:S10]  /*0790*/  @P1 BRA `(.L_x_4) ;  /* 0xfffffff800a41947 */ /* 0x000ff4000383ffff */
.L_x_3:
[----:B------:R-:W-:Y:S05]  /*07a0*/  BSYNC.RECONVERGENT B1 ;  /* 0x0000000000017941 */ /* 0x000fea0003800200 */
.L_x_2:
[----:B------:R-:W-:Y:S05]  /*07b0*/  @!P0 BRA `(.L_x_1) ;  /* 0x0000000400948947 */ /* 0x000fea0003800000 */
[----:B------:R-:W-:Y:S01]  /*07c0*/  ISETP.GE.U32.AND P0, PT, R5, 0x8, PT ;  /* 0x000000080500780c */ /* 0x000fe20003f06070 */
[----:B------:R-:W-:Y:S01]  /*07d0*/  BSSY.RECONVERGENT B1, `(.L_x_5) ;  /* 0x0000032000017945 */ /* 0x000fe20003800200 */
[----:B------:R-:W-:-:S04]  /*07e0*/  LOP3.LUT R3, R4, 0x7, RZ, 0xc0, !PT ;  /* 0x0000000704037812 */ /* 0x000fc800078ec0ff */
[----:B------:R-:W-:-:S07]  /*07f0*/  ISETP.NE.AND P1, PT, R3, RZ, PT ;  /* 0x000000ff0300720c */ /* 0x000fce0003f25270 */
[----:B------:R-:W-:Y:S06]  /*0800*/  @!P0 BRA `(.L_x_6) ;  /* 0x0000000000b88947 */ /* 0x000fec0003800000 */
[----:B------:R-:W0:Y:S08]  /*0810*/  LDC.64 R28, c[0x0][0x388] ;  /* 0x0000e200ff1c7b82 */ /* 0x000e300000000a00 */
[----:B------:R-:W1:Y:S08]  /*0820*/  LDC.64 R6, c[0x0][0x390] ;  /* 0x0000e400ff067b82 */ /* 0x000e700000000a00 */
[----:B------:R-:W2:Y:S01]  /*0830*/  LDC.64 R8, c[0x0][0x398] ;  /* 0x0000e600ff087b82 */ /* 0x000ea20000000a00 */
[----:B0-----:R-:W-:-:S05]  /*0840*/  IMAD.WIDE R28, R2, 0x4, R28 ;  /* 0x00000004021c7825 */ /* 0x001fca00078e021c */
[----:B------:R-:W2:Y:S04]  /*0850*/  LDG.E R25, desc[UR4][R28.64] ;  /* 0x000000041c197981 */ /* 0x000ea8000c1e1900 */
[----:B------:R-:W3:Y:S01]  /*0860*/  LDG.E R23, desc[UR4][R28.64+0x4] ;  /* 0x000004041c177981 */ /* 0x000ee2000c1e1900 */
[----:B-1----:R-:W-:-:S03]  /*0870*/  IMAD.WIDE R6, R2, 0x8, R6 ;  /* 0x0000000802067825 */ /* 0x002fc600078e0206 */
[----:B------:R-:W4:Y:S04]  /*0880*/  LDG.E R21, desc[UR4][R28.64+0x8] ;  /* 0x000008041c157981 */ /* 0x000f28000c1e1900 */
[----:B------:R-:W5:Y:S04]  /*0890*/  LDG.E.64 R16, desc[UR4][R6.64] ;  /* 0x0000000406107981 */ /* 0x000f68000c1e1b00 */
[----:B------:R-:W5:Y:S04]  /*08a0*/  LDG.E R11, desc[UR4][R28.64+0xc] ;  /* 0x00000c041c0b7981 */ /* 0x000f68000c1e1900 */
[----:B------:R-:W5:Y:S04]  /*08b0*/  LDG.E.64 R12, desc[UR4][R6.64+0x8] ;  /* 0x00000804060c7981 */ /* 0x000f68000c1e1b00 */
[----:B------:R-:W5:Y:S04]  /*08c0*/  LDG.E R15, desc[UR4][R28.64+0x10] ;  /* 0x000010041c0f7981 */ /* 0x000f68000c1e1900 */
[----:B------:R-:W5:Y:S01]  /*08d0*/  LDG.E R5, desc[UR4][R28.64+0x1c] ;  /* 0x00001c041c057981 */ /* 0x000f62000c1e1900 */
[----:B--2---:R-:W-:-:S05]  /*08e0*/  IMAD.WIDE R24, R25, 0x8, R8 ;  /* 0x0000000819187825 */ /* 0x004fca00078e0208 */
[----:B------:R-:W2:Y:S01]  /*08f0*/  LDG.E.64 R18, desc[UR4][R24.64] ;  /* 0x0000000418127981 */ /* 0x000ea2000c1e1b00 */
[----:B---3--:R-:W-:-:S06]  /*0900*/  IMAD.WIDE R22, R23, 0x8, R8 ;  /* 0x0000000817167825 */ /* 0x008fcc00078e0208 */
[----:B------:R-:W3:Y:S01]  /*0910*/  LDG.E.64 R22, desc[UR4][R22.64] ;  /* 0x0000000416167981 */ /* 0x000ee2000c1e1b00 */
[----:B----4-:R-:W-:-:S03]  /*0920*/  IMAD.WIDE R20, R21, 0x8, R8 ;  /* 0x0000000815147825 */ /* 0x010fc600078e0208 */
[----:B------:R-:W4:Y:S04]  /*0930*/  LDG.E R25, desc[UR4][R28.64+0x18] ;  /* 0x000018041c197981 */ /* 0x000f28000c1e1900 */
[----:B------:R-:W4:Y:S01]  /*0940*/  LDG.E.64 R20, desc[UR4][R20.64] ;  /* 0x0000000414147981 */ /* 0x000f22000c1e1b00 */
[----:B-----5:R-:W-:-:S06]  /*0950*/  IMAD.WIDE R10, R11, 0x8, R8 ;  /* 0x000000080b0a7825 */ /* 0x020fcc00078e0208 */
[----:B------:R-:W5:Y:S01]  /*0960*/  LDG.E.64 R10, desc[UR4][R10.64] ;  /* 0x000000040a0a7981 */ /* 0x000f62000c1e1b00 */
[----:B--2---:R-:W-:-:S03]  /*0970*/  DFMA R16, R16, R18, R26 ;  /* 0x000000121010722b */ /* 0x004fc6000000001a */
[----:B------:R-:W2:Y:S04]  /*0980*/  LDG.E.64 R18, desc[UR4][R6.64+0x10] ;  /* 0x0000100406127981 */ /* 0x000ea8000c1e1b00 */
[----:B------:R-:W5:Y:S01]  /*0990*/  LDG.E R27, desc[UR4][R28.64+0x14] ;  /* 0x000014041c1b7981 */ /* 0x000f62000c1e1900 */
[----:B---3--:R-:W-:-:S03]  /*09a0*/  DFMA R22, R12, R22, R16 ;  /* 0x000000160c16722b */ /* 0x008fc60000000010 */
[----:B------:R-:W3:Y:S01]  /*09b0*/  LDG.E.64 R12, desc[UR4][R6.64+0x18] ;  /* 0x00001804060c7981 */ /* 0x000ee2000c1e1b00 */
[----:B------:R-:W-:-:S03]  /*09c0*/  IMAD.WIDE R14, R15, 0x8, R8 ;  /* 0x000000080f0e7825 */ /* 0x000fc600078e0208 */
[----:B------:R-:W3:Y:S04]  /*09d0*/  LDG.E.64 R16, desc[UR4][R6.64+0x20] ;  /* 0x0000200406107981 */ /* 0x000ee8000c1e1b00 */
[----:B------:R-:W3:Y:S01]  /*09e0*/  LDG.E.64 R14, desc[UR4][R14.64] ;  /* 0x000000040e0e7981 */ /* 0x000ee2000c1e1b00 */
[----:B----4-:R-:W-:-:S06]  /*09f0*/  IMAD.WIDE R24, R25, 0x8, R8 ;  /* 0x0000000819187825 */ /* 0x010fcc00078e0208 */
[----:B------:R-:W4:Y:S01]  /*0a00*/  LDG.E.64 R24, desc[UR4][R24.64] ;  /* 0x0000000418187981 */ /* 0x000f22000c1e1b00 */
[----:B--2---:R-:W-:-:S03]  /*0a10*/  DFMA R18, R18, R20, R22 ;  /* 0x000000141212722b */ /* 0x004fc60000000016 */
[----:B------:R-:W2:Y:S01]  /*0a20*/  LDG.E.64 R20, desc[UR4][R6.64+0x28] ;  /* 0x0000280406147981 */ /* 0x000ea2000c1e1b00 */
[----:B-----5:R-:W-:-:S03]  /*0a30*/  IMAD.WIDE R22, R27, 0x8, R8 ;  /* 0x000000081b167825 */ /* 0x020fc600078e0208 */
[----:B------:R-:W5:Y:S04]  /*0a40*/  LDG.E.64 R26, desc[UR4][R6.64+0x38] ;  /* 0x00003804061a7981 */ /* 0x000f68000c1e1b00 */
[----:B------:R-:W2:Y:S01]  /*0a50*/  LDG.E.64 R22, desc[UR4][R22.64] ;  /* 0x0000000416167981 */ /* 0x000ea2000c1e1b00 */
[----:B---3--:R-:W-:Y:S01]  /*0a60*/  DFMA R12, R12, R10, R18 ;  /* 0x0000000a0c0c722b */ /* 0x008fe20000000012 */
[----:B------:R-:W-:Y:S02]  /*0a70*/  IMAD.WIDE R8, R5, 0x8, R8 ;  /* 0x0000000805087825 */ /* 0x000fe400078e0208 */
[----:B------:R-:W4:Y:S04]  /*0a80*/  LDG.E.64 R10, desc[UR4][R6.64+0x30] ;  /* 0x00003004060a7981 */ /* 0x000f28000c1e1b00 */
[----:B------:R-:W5:Y:S01]  /*0a90*/  LDG.E.64 R8, desc[UR4][R8.64] ;  /* 0x0000000408087981 */ /* 0x000f62000c1e1b00 */
[----:B------:R-:W-:Y:S01]  /*0aa0*/  DFMA R12, R16, R14, R12 ;  /* 0x0000000e100c722b */ /* 0x000fe2000000000c */
[----:B------:R-:W-:-:S07]  /*0ab0*/  IADD3 R2, PT, PT, R2, 0x8, RZ ;  /* 0x0000000802027810 */ /* 0x000fce0007ffe0ff */
[----:B--2---:R-:W-:-:S08]  /*0ac0*/  DFMA R12, R20, R22, R12 ;  /* 0x00000016140c722b */ /* 0x004fd0000000000c */
[----:B----4-:R-:W-:-:S08]  /*0ad0*/  DFMA R10, R10, R24, R12 ;  /* 0x000000180a0a722b */ /* 0x010fd0000000000c */
[----:B-----5:R-:W-:-:S11]  /*0ae0*/  DFMA R26, R26, R8, R10 ;  /* 0x000000081a1a722b */ /* 0x020fd6000000000a */
.L_x_6:
[----:B------:R-:W-:Y:S05]  /*0af0*/  BSYNC.RECONVERGENT B1 ;  /* 0x0000000000017941 */ /* 0x000fea0003800200 */
.L_x_5:
        /* <DEDUP_REMOVED lines=10> */
[----:B------:R-:W1:Y:S04]  /*0ba0*/  LDG.E R15, desc[UR4][R4.64] ;  /* 0x00000004040f7981 */ /* 0x000e68000c1e1900 */
[----:B------:R-:W3:Y:S04]  /*0bb0*/  LDG.E R11, desc[UR4][R4.64+0x4] ;  /* 0x00000404040b7981 */ /* 0x000ee8000c1e1900 */
[----:B------:R-:W4:Y:S04]  /*0bc0*/  LDG.E R7, desc[UR4][R4.64+0x8] ;  /* 0x0000080404077981 */ /* 0x000f28000c1e1900 */
[----:B------:R-:W5:Y:S01]  /*0bd0*/  LDG.E R3, desc[UR4][R4.64+0xc] ;  /* 0x00000c0404037981 */ /* 0x000f62000c1e1900 */
[----:B--2---:R-:W-:-:S05]  /*0be0*/  IMAD.WIDE R20, R2, 0x8, R20 ;  /* 0x0000000802147825 */ /* 0x004fca00078e0214 */
[----:B------:R-:W2:Y:S04]  /*0bf0*/  LDG.E.64 R12, desc[UR4][R20.64] ;  /* 0x00000004140c7981 */ /* 0x000ea8000c1e1b00 */
[----:B------:R-:W2:Y:S04]  /*0c00*/  LDG.E.64 R8, desc[UR4][R20.64+0x8] ;  /* 0x0000080414087981 */ /* 0x000ea8000c1e1b00 */
[----:B------:R-:W2:Y:S01]  /*0c10*/  LDG.E.64 R4, desc[UR4][R20.64+0x10] ;  /* 0x0000100414047981 */ /* 0x000ea2000c1e1b00 */
[----:B-1----:R-:W-:-:S04]  /*0c20*/  IMAD.WIDE R14, R15, 0x8, R18 ;  /* 0x000000080f0e7825 */ /* 0x002fc800078e0212 */
[--C-:B---3--:R-:W-:Y:S02]  /*0c30*/  IMAD.WIDE R10, R11, 0x8, R18.reuse ;  /* 0x000000080b0a7825 */ /* 0x108fe400078e0212 */
[----:B------:R-:W2:Y:S02]  /*0c40*/  LDG.E.64 R14, desc[UR4][R14.64] ;  /* 0x000000040e0e7981 */ /* 0x000ea4000c1e1b00 */
[--C-:B----4-:R-:W-:Y:S02]  /*0c50*/  IMAD.WIDE R6, R7, 0x8, R18.reuse ;  /* 0x0000000807067825 */ /* 0x110fe400078e0212 */
[----:B------:R-:W3:Y:S02]  /*0c60*/  LDG.E.64 R10, desc[UR4][R10.64] ;  /* 0x000000040a0a7981 */ /* 0x000ee4000c1e1b00 */
[----:B-----5:R-:W-:Y:S02]  /*0c70*/  IMAD.WIDE R22, R3, 0x8, R18 ;  /* 0x0000000803167825 */ /* 0x020fe400078e0212 */
[----:B------:R-:W4:Y:S04]  /*0c80*/  LDG.E.64 R6, desc[UR4][R6.64] ;  /* 0x0000000406067981 */ /* 0x000f28000c1e1b00 */
[----:B------:R-:W5:Y:S04]  /*0c90*/  LDG.E.64 R18, desc[UR4][R20.64+0x18] ;  /* 0x0000180414127981 */ /* 0x000f68000c1e1b00 */
[----:B------:R-:W5:Y:S01]  /*0ca0*/  LDG.E.64 R22, desc[UR4][R22.64] ;  /* 0x0000000416167981 */ /* 0x000f62000c1e1b00 */
[----:B------:R-:W-:Y:S01]  /*0cb0*/  IADD3 R2, PT, PT, R2, 0x4, RZ ;  /* 0x0000000402027810 */ /* 0x000fe20007ffe0ff */
[----:B--2---:R-:W-:-:S08]  /*0cc0*/  DFMA R12, R12, R14, R26 ;  /* 0x0000000e0c0c722b */ /* 0x004fd0000000001a */
[----:B---3--:R-:W-:-:S08]  /*0cd0*/  DFMA R8, R8, R10, R12 ;  /* 0x0000000a0808722b */ /* 0x008fd0000000000c */
[----:B----4-:R-:W-:-:S08]  /*0ce0*/  DFMA R4, R4, R6, R8 ;  /* 0x000000060404722b */ /* 0x010fd00000000008 */
[----:B-----5:R-:W-:-:S11]  /*0cf0*/  DFMA R26, R18, R22, R4 ;  /* 0x00000016121a722b */ /* 0x020fd60000000004 */
.L_x_8:
[----:B------:R-:W-:Y:S05]  /*0d00*/  BSYNC.RECONVERGENT B1 ;  /* 0x0000000000017941 */ /* 0x000fea0003800200 */
.L_x_7:
[----:B------:R-:W-:Y:S05]  /*0d10*/  @!P1 BRA `(.L_x_1) ;  /* 0x00000000003c9947 */ /* 0x000fea0003800000 */
[----:B------:R-:W0:Y:S01]  /*0d20*/  LDC.64 R12, c[0x0][0x388] ;  /* 0x0000e200ff0c7b82 */ /* 0x000e220000000a00 */
[----:B------:R-:W-:-:S07]  /*0d30*/  IADD3 R16, PT, PT, -R16, RZ, RZ ;  /* 0x000000ff10107210 */ /* 0x000fce0007ffe1ff */
[----:B------:R-:W1:Y:S08]  /*0d40*/  LDC.64 R10, c[0x0][0x390] ;  /* 0x0000e400ff0a7b82 */ /* 0x000e700000000a00 */
[----:B------:R-:W2:Y:S02]  /*0d50*/  LDC.64 R14, c[0x0][0x398] ;  /* 0x0000e600ff0e7b82 */ /* 0x000ea40000000a00 */
.L_x_9:
[----:B0-----:R-:W-:-:S06]  /*0d60*/  IMAD.WIDE R6, R2, 0x4, R12 ;  /* 0x0000000402067825 */ /* 0x001fcc00078e020c */
[----:B------:R-:W2:Y:S01]  /*0d70*/  LDG.E R7, desc[UR4][R6.64] ;  /* 0x0000000406077981 */ /* 0x000ea2000c1e1900 */
[----:B-1----:R-:W-:-:S06]  /*0d80*/  IMAD.WIDE R4, R2, 0x8, R10 ;  /* 0x0000000802047825 */ /* 0x002fcc00078e020a */
[----:B------:R-:W3:Y:S01]  /*0d90*/  LDG.E.64 R4, desc[UR4][R4.64] ;  /* 0x0000000404047981 */ /* 0x000ee2000c1e1b00 */
[----:B------:R-:W-:Y:S01]  /*0da0*/  IADD3 R16, PT, PT, R16, 0x1, RZ ;  /* 0x0000000110107810 */ /* 0x000fe20007ffe0ff */
[----:B--2---:R-:W-:-:S06]  /*0db0*/  IMAD.WIDE R8, R7, 0x8, R14 ;  /* 0x0000000807087825 */ /* 0x004fcc00078e020e */
[----:B------:R-:W3:Y:S01]  /*0dc0*/  LDG.E.64 R8, desc[UR4][R8.64] ;  /* 0x0000000408087981 */ /* 0x000ee2000c1e1b00 */
[----:B------:R-:W-:Y:S02]  /*0dd0*/  ISETP.NE.AND P0, PT, R16, RZ, PT ;  /* 0x000000ff1000720c */ /* 0x000fe40003f05270 */
[----:B------:R-:W-:Y:S01]  /*0de0*/  IADD3 R2, PT, PT, R2, 0x1, RZ ;  /* 0x0000000102027810 */ /* 0x000fe20007ffe0ff */
[----:B---3--:R-:W-:-:S10]  /*0df0*/  DFMA R26, R4, R8, R26 ;  /* 0x00000008041a722b */ /* 0x008fd4000000001a */
[----:B------:R-:W-:Y:S05]  /*0e00*/  @P0 BRA `(.L_x_9) ;  /* 0xfffffffc00d40947 */ /* 0x000fea000383ffff */
.L_x_1:
[----:B------:R-:W-:Y:S05]  /*0e10*/  BSYNC.RECONVERGENT B0 ;  /* 0x0000000000007941 */ /* 0x000fea0003800200 */
.L_x_0:
[----:B------:R-:W0:Y:S02]  /*0e20*/  LDC.64 R2, c[0x0][0x3a0] ;  /* 0x0000e800ff027b82 */ /* 0x000e240000000a00 */
[----:B0-----:R-:W-:-:S05]  /*0e30*/  IMAD.WIDE R2, R0, 0x8, R2 ;  /* 0x0000000800027825 */ /* 0x001fca00078e0202 */
[----:B------:R-:W-:Y:S01]  /*0e40*/  STG.E.64 desc[UR4][R2.64], R26 ;  /* 0x0000001a02007986 */ /* 0x000fe2000c101b04 */
[----:B------:R-:W-:Y:S05]  /*0e50*/  EXIT ;  /* 0x000000000000794d */ /* 0x000fea0003800000 */
.L_x_10:
[----:B------:R-:W-:-:S00]  /*0e60*/  BRA `(.L_x_10) ;  /* 0xfffffffc00fc7947 */ /* 0x000fc0000383ffff */
[----:B------:R-:W-:-:S00]  /*0e70*/  NOP ;  /* 0x0000000000007918 */ /* 0x000fc00000000000 */
        /* <DEDUP_REMOVED lines=8> */
.L_x_11:


//--------------------- .nv.shared.reserved.0     --------------------------
	.section	.nv.shared.reserved.0,"aw",@nobits
	.weak		__nv_reservedSMEM_offset_0_alias
	.size		__nv_reservedSMEM_offset_0_alias, 0, 64
	.other		__nv_reservedSMEM_offset_0_alias,@"STO_CUDA_RESERVED_SHARED STV_DEFAULT"
__nv_reservedSMEM_offset_0_alias:
	.zero		0
	.zero		64


//--------------------- .nv.constant0._Z13hll_kernel_v1PiS_PdS0_S0_i --------------------------
	.section	.nv.constant0._Z13hll_kernel_v1PiS_PdS0_S0_i,"a",@progbits
	.sectionflags	@""
	.align	4
.nv.constant0._Z13hll_kernel_v1PiS_PdS0_S0_i:
	.zero		940


//--------------------- SYMBOLS --------------------------

	.type		.nv.reservedSmem.offset0,@object
	.size		.nv.reservedSmem.offset0,0x4
